//
// Generated by NVIDIA NVVM Compiler
//
// Compiler Build ID: CL-36424714
// Cuda compilation tools, release 13.0, V13.0.88
// Based on NVVM 20.0.0
//

.version 9.0
.target sm_100
.address_size 64

	// .globl	_Z10matrixMultPKdS0_Pdiii

.visible .entry _Z10matrixMultPKdS0_Pdiii(
	.param .u64 .ptr .align 1 _Z10matrixMultPKdS0_Pdiii_param_0,
	.param .u64 .ptr .align 1 _Z10matrixMultPKdS0_Pdiii_param_1,
	.param .u64 .ptr .align 1 _Z10matrixMultPKdS0_Pdiii_param_2,
	.param .u32 _Z10matrixMultPKdS0_Pdiii_param_3,
	.param .u32 _Z10matrixMultPKdS0_Pdiii_param_4,
	.param .u32 _Z10matrixMultPKdS0_Pdiii_param_5
)
{
	.reg .pred 	%p<13>;
	.reg .b32 	%r<41>;
	.reg .b64 	%rd<53>;
	.reg .b64 	%fd<68>;

	ld.param.u64 	%rd7, [_Z10matrixMultPKdS0_Pdiii_param_0];
	ld.param.u64 	%rd8, [_Z10matrixMultPKdS0_Pdiii_param_1];
	ld.param.u64 	%rd6, [_Z10matrixMultPKdS0_Pdiii_param_2];
	ld.param.u32 	%r20, [_Z10matrixMultPKdS0_Pdiii_param_3];
	ld.param.u32 	%r18, [_Z10matrixMultPKdS0_Pdiii_param_4];
	ld.param.u32 	%r19, [_Z10matrixMultPKdS0_Pdiii_param_5];
	cvta.to.global.u64 	%rd1, %rd8;
	cvta.to.global.u64 	%rd2, %rd7;
	mov.u32 	%r21, %ctaid.x;
	mov.u32 	%r22, %ntid.x;
	mov.u32 	%r23, %tid.x;
	mad.lo.s32 	%r1, %r21, %r22, %r23;
	mov.u32 	%r24, %ctaid.y;
	mov.u32 	%r25, %ntid.y;
	mov.u32 	%r26, %tid.y;
	mad.lo.s32 	%r2, %r24, %r25, %r26;
	setp.ge.s32 	%p1, %r2, %r20;
	setp.ge.s32 	%p2, %r1, %r19;
	or.pred  	%p3, %p1, %p2;
	@%p3 bra 	$L__BB0_14;
	setp.lt.s32 	%p4, %r18, 1;
	mov.f64 	%fd67, 0d0000000000000000;
	@%p4 bra 	$L__BB0_13;
	mul.lo.s32 	%r3, %r18, %r2;
	and.b32  	%r4, %r18, 7;
	setp.lt.u32 	%p5, %r18, 8;
	mov.f64 	%fd67, 0d0000000000000000;
	mov.b32 	%r39, 0;
	@%p5 bra 	$L__BB0_5;
	and.b32  	%r39, %r18, 2147483640;
	neg.s32 	%r37, %r39;
	shl.b32 	%r7, %r19, 3;
	mul.wide.u32 	%rd9, %r3, 8;
	add.s64 	%rd10, %rd9, %rd2;
	add.s64 	%rd52, %rd10, 32;
	mov.f64 	%fd67, 0d0000000000000000;
	mul.wide.s32 	%rd13, %r19, 8;
	mov.u32 	%r36, %r1;
$L__BB0_4:
	.pragma "nounroll";
	ld.global.f64 	%fd17, [%rd52+-32];
	mul.wide.s32 	%rd11, %r36, 8;
	add.s64 	%rd12, %rd1, %rd11;
	ld.global.f64 	%fd18, [%rd12];
	fma.rn.f64 	%fd19, %fd17, %fd18, %fd67;
	ld.global.f64 	%fd20, [%rd52+-24];
	add.s64 	%rd14, %rd12, %rd13;
	ld.global.f64 	%fd21, [%rd14];
	fma.rn.f64 	%fd22, %fd20, %fd21, %fd19;
	ld.global.f64 	%fd23, [%rd52+-16];
	add.s64 	%rd15, %rd14, %rd13;
	ld.global.f64 	%fd24, [%rd15];
	fma.rn.f64 	%fd25, %fd23, %fd24, %fd22;
	ld.global.f64 	%fd26, [%rd52+-8];
	add.s64 	%rd16, %rd15, %rd13;
	ld.global.f64 	%fd27, [%rd16];
	fma.rn.f64 	%fd28, %fd26, %fd27, %fd25;
	ld.global.f64 	%fd29, [%rd52];
	add.s64 	%rd17, %rd16, %rd13;
	ld.global.f64 	%fd30, [%rd17];
	fma.rn.f64 	%fd31, %fd29, %fd30, %fd28;
	ld.global.f64 	%fd32, [%rd52+8];
	add.s64 	%rd18, %rd17, %rd13;
	ld.global.f64 	%fd33, [%rd18];
	fma.rn.f64 	%fd34, %fd32, %fd33, %fd31;
	ld.global.f64 	%fd35, [%rd52+16];
	add.s64 	%rd19, %rd18, %rd13;
	ld.global.f64 	%fd36, [%rd19];
	fma.rn.f64 	%fd37, %fd35, %fd36, %fd34;
	ld.global.f64 	%fd38, [%rd52+24];
	add.s64 	%rd20, %rd19, %rd13;
	ld.global.f64 	%fd39, [%rd20];
	fma.rn.f64 	%fd67, %fd38, %fd39, %fd37;
	add.s32 	%r37, %r37, 8;
	add.s32 	%r36, %r36, %r7;
	add.s64 	%rd52, %rd52, 64;
	setp.ne.s32 	%p6, %r37, 0;
	@%p6 bra 	$L__BB0_4;
$L__BB0_5:
	setp.eq.s32 	%p7, %r4, 0;
	@%p7 bra 	$L__BB0_13;
	and.b32  	%r13, %r18, 3;
	setp.lt.u32 	%p8, %r4, 4;
	@%p8 bra 	$L__BB0_8;
	add.s32 	%r28, %r39, %r3;
	mul.wide.u32 	%rd21, %r28, 8;
	add.s64 	%rd22, %rd2, %rd21;
	ld.global.f64 	%fd41, [%rd22];
	mad.lo.s32 	%r29, %r39, %r19, %r1;
	mul.wide.s32 	%rd23, %r29, 8;
	add.s64 	%rd24, %rd1, %rd23;
	ld.global.f64 	%fd42, [%rd24];
	fma.rn.f64 	%fd43, %fd41, %fd42, %fd67;
	cvt.u64.u32 	%rd25, %r3;
	cvt.u64.u32 	%rd26, %r39;
	add.s64 	%rd27, %rd26, %rd25;
	shl.b64 	%rd28, %rd27, 3;
	add.s64 	%rd29, %rd2, %rd28;
	ld.global.f64 	%fd44, [%rd29+8];
	mul.wide.s32 	%rd30, %r19, 8;
	add.s64 	%rd31, %rd24, %rd30;
	ld.global.f64 	%fd45, [%rd31];
	fma.rn.f64 	%fd46, %fd44, %fd45, %fd43;
	ld.global.f64 	%fd47, [%rd29+16];
	add.s64 	%rd32, %rd31, %rd30;
	ld.global.f64 	%fd48, [%rd32];
	fma.rn.f64 	%fd49, %fd47, %fd48, %fd46;
	ld.global.f64 	%fd50, [%rd29+24];
	add.s64 	%rd33, %rd32, %rd30;
	ld.global.f64 	%fd51, [%rd33];
	fma.rn.f64 	%fd67, %fd50, %fd51, %fd49;
	add.s32 	%r39, %r39, 4;
$L__BB0_8:
	setp.eq.s32 	%p9, %r13, 0;
	@%p9 bra 	$L__BB0_13;
	setp.eq.s32 	%p10, %r13, 1;
	@%p10 bra 	$L__BB0_11;
	add.s32 	%r30, %r39, %r3;
	mul.wide.u32 	%rd34, %r30, 8;
	add.s64 	%rd35, %rd2, %rd34;
	ld.global.f64 	%fd53, [%rd35];
	mad.lo.s32 	%r31, %r39, %r19, %r1;
	mul.wide.s32 	%rd36, %r31, 8;
	add.s64 	%rd37, %rd1, %rd36;
	ld.global.f64 	%fd54, [%rd37];
	fma.rn.f64 	%fd55, %fd53, %fd54, %fd67;
	cvt.u64.u32 	%rd38, %r3;
	cvt.u64.u32 	%rd39, %r39;
	add.s64 	%rd40, %rd39, %rd38;
	shl.b64 	%rd41, %rd40, 3;
	add.s64 	%rd42, %rd2, %rd41;
	ld.global.f64 	%fd56, [%rd42+8];
	mul.wide.s32 	%rd43, %r19, 8;
	add.s64 	%rd44, %rd37, %rd43;
	ld.global.f64 	%fd57, [%rd44];
	fma.rn.f64 	%fd67, %fd56, %fd57, %fd55;
	add.s32 	%r39, %r39, 2;
$L__BB0_11:
	and.b32  	%r32, %r18, 1;
	setp.eq.b32 	%p11, %r32, 1;
	not.pred 	%p12, %p11;
	@%p12 bra 	$L__BB0_13;
	add.s32 	%r33, %r39, %r3;
	mul.wide.u32 	%rd45, %r33, 8;
	add.s64 	%rd46, %rd2, %rd45;
	ld.global.f64 	%fd58, [%rd46];
	mad.lo.s32 	%r34, %r39, %r19, %r1;
	mul.wide.s32 	%rd47, %r34, 8;
	add.s64 	%rd48, %rd1, %rd47;
	ld.global.f64 	%fd59, [%rd48];
	fma.rn.f64 	%fd67, %fd58, %fd59, %fd67;
$L__BB0_13:
	mad.lo.s32 	%r35, %r19, %r2, %r1;
	cvta.to.global.u64 	%rd49, %rd6;
	mul.wide.s32 	%rd50, %r35, 8;
	add.s64 	%rd51, %rd49, %rd50;
	st.global.f64 	[%rd51], %fd67;
$L__BB0_14:
	ret;

}


// ===== COMPILED SASS (sm_100) =====

	.target	sm_100

	.elftype	@"ET_EXEC"


//--------------------- .note.nv.tkinfo           --------------------------
	.section	.note.nv.tkinfo,"",@"SHT_NOTE"
	.sectionflags	@"SHF_NOTE_NV_TKINFO"
	.tkinfo
        /*0018*/ 	.word	0x00000002
        /*0030*/ 	.string	""
        /*0030*/ 	.string	"ptxas"
        /*0030*/ 	.string	"Cuda compilation tools, release 13.0, V13.0.88"
        /*0030*/ 	.string	"Build cuda_13.0.r13.0/compiler.36424714_0"
        /*0030*/ 	.string	"-arch sm_100 -m 64 "



//--------------------- .note.nv.cuinfo           --------------------------
	.section	.note.nv.cuinfo,"",@"SHT_NOTE"
	.sectionflags	@"SHF_NOTE_NV_CUINFO"
        /*0018*/ 	.short	0x0002
        /*001a*/ 	.short	0x0064
        /*001c*/ 	.short	0x0082
	.zero		2


//--------------------- .nv.info                  --------------------------
	.section	.nv.info,"",@"SHT_CUDA_INFO"
	.align	4


	//----- nvinfo : EIATTR_REGCOUNT
	.align		4
        /*0000*/ 	.byte	0x04, 0x2f
        /*0002*/ 	.short	(.L_1 - .L_0)
	.align		4
.L_0:
        /*0004*/ 	.word	index@(_Z10matrixMultPKdS0_Pdiii)
        /*0008*/ 	.word	0x00000020


	//----- nvinfo : EIATTR_FRAME_SIZE
	.align		4
.L_1:
        /*000c*/ 	.byte	0x04, 0x11
        /*000e*/ 	.short	(.L_3 - .L_2)
	.align		4
.L_2:
        /*0010*/ 	.word	index@(_Z10matrixMultPKdS0_Pdiii)
        /*0014*/ 	.word	0x00000000


	//----- nvinfo : EIATTR_MIN_STACK_SIZE
	.align		4
.L_3:
        /*0018*/ 	.byte	0x04, 0x12
        /*001a*/ 	.short	(.L_5 - .L_4)
	.align		4
.L_4:
        /*001c*/ 	.word	index@(_Z10matrixMultPKdS0_Pdiii)
        /*0020*/ 	.word	0x00000000
.L_5:


//--------------------- .nv.compat                --------------------------
	.section	.nv.compat,"",@"SHT_CUDA_COMPAT_INFO"
	.align	4
        /*0000*/ 	.byte	0x02, 0x09, 0x00, 0x00, 0x02, 0x02, 0x01, 0x00, 0x02, 0x05, 0x05, 0x00, 0x03, 0x07, 0x01, 0x01
        /*0010*/ 	.byte	0x02, 0x03, 0x00, 0x00, 0x02, 0x06, 0x01, 0x00, 0x04, 0x0b, 0x08, 0x00, 0x01, 0x00, 0x00, 0x00
        /*0020*/ 	.byte	0x00, 0x00, 0x00, 0x00


//--------------------- .nv.info._Z10matrixMultPKdS0_Pdiii --------------------------
	.section	.nv.info._Z10matrixMultPKdS0_Pdiii,"",@"SHT_CUDA_INFO"
	.sectionflags	@""
	.align	4


	//----- nvinfo : EIATTR_CUDA_API_VERSION
	.align		4
        /*0000*/ 	.byte	0x04, 0x37
        /*0002*/ 	.short	(.L_7 - .L_6)
.L_6:
        /*0004*/ 	.word	0x00000082


	//----- nvinfo : EIATTR_KPARAM_INFO
	.align		4
.L_7:
        /*0008*/ 	.byte	0x04, 0x17
        /*000a*/ 	.short	(.L_9 - .L_8)
.L_8:
        /*000c*/ 	.word	0x00000000
        /*0010*/ 	.short	0x0005
        /*0012*/ 	.short	0x0020
        /*0014*/ 	.byte	0x00, 0xf0, 0x11, 0x00


	//----- nvinfo : EIATTR_KPARAM_INFO
	.align		4
.L_9:
        /*0018*/ 	.byte	0x04, 0x17
        /*001a*/ 	.short	(.L_11 - .L_10)
.L_10:
        /*001c*/ 	.word	0x00000000
        /*0020*/ 	.short	0x0004
        /*0022*/ 	.short	0x001c
        /*0024*/ 	.byte	0x00, 0xf0, 0x11, 0x00


	//----- nvinfo : EIATTR_KPARAM_INFO
	.align		4
.L_11:
        /*0028*/ 	.byte	0x04, 0x17
        /*002a*/ 	.short	(.L_13 - .L_12)
.L_12:
        /*002c*/ 	.word	0x00000000
        /*0030*/ 	.short	0x0003
        /*0032*/ 	.short	0x0018
        /*0034*/ 	.byte	0x00, 0xf0, 0x11, 0x00


	//----- nvinfo : EIATTR_KPARAM_INFO
	.align		4
.L_13:
        /*0038*/ 	.byte	0x04, 0x17
        /*003a*/ 	.short	(.L_15 - .L_14)
.L_14:
        /*003c*/ 	.word	0x00000000
        /*0040*/ 	.short	0x0002
        /*0042*/ 	.short	0x0010
        /*0044*/ 	.byte	0x00, 0xf5, 0x21, 0x00


	//----- nvinfo : EIATTR_KPARAM_INFO
	.align		4
.L_15:
        /*0048*/ 	.byte	0x04, 0x17
        /*004a*/ 	.short	(.L_17 - .L_16)
.L_16:
        /*004c*/ 	.word	0x00000000
        /*0050*/ 	.short	0x0001
        /*0052*/ 	.short	0x0008
        /*0054*/ 	.byte	0x00, 0xf5, 0x21, 0x00


	//----- nvinfo : EIATTR_KPARAM_INFO
	.align		4
.L_17:
        /*0058*/ 	.byte	0x04, 0x17
        /*005a*/ 	.short	(.L_19 - .L_18)
.L_18:
        /*005c*/ 	.word	0x00000000
        /*0060*/ 	.short	0x0000
        /*0062*/ 	.short	0x0000
        /*0064*/ 	.byte	0x00, 0xf5, 0x21, 0x00


	//----- nvinfo : EIATTR_SPARSE_MMA_MASK
	.align		4
.L_19:
        /*0068*/ 	.byte	0x03, 0x50
        /*006a*/ 	.short	0x0000


	//----- nvinfo : EIATTR_MAXREG_COUNT
	.align		4
        /*006c*/ 	.byte	0x03, 0x1b
        /*006e*/ 	.short	0x00ff


	//----- nvinfo : EIATTR_MERCURY_ISA_VERSION
	.align		4
        /*0070*/ 	.byte	0x03, 0x5f
        /*0072*/ 	.short	0x0101


	//----- nvinfo : EIATTR_VRC_CTA_INIT_COUNT
	.align		4
        /*0074*/ 	.byte	0x02, 0x4a
	.zero		1
	.zero		1


	//----- nvinfo : EIATTR_EXIT_INSTR_OFFSETS
	.align		4
        /*0078*/ 	.byte	0x04, 0x1c
        /*007a*/ 	.short	(.L_21 - .L_20)


	//   ....[0]....
.L_20:
        /*007c*/ 	.word	0x000000d0


	//   ....[1]....
        /*0080*/ 	.word	0x000008f0


	//----- nvinfo : EIATTR_CBANK_PARAM_SIZE
	.align		4
.L_21:
        /*0084*/ 	.byte	0x03, 0x19
        /*0086*/ 	.short	0x0024


	//----- nvinfo : EIATTR_PARAM_CBANK
	.align		4
        /*0088*/ 	.byte	0x04, 0x0a
        /*008a*/ 	.short	(.L_23 - .L_22)
	.align		4
.L_22:
        /*008c*/ 	.word	index@(.nv.constant0._Z10matrixMultPKdS0_Pdiii)
        /*0090*/ 	.short	0x0380
        /*0092*/ 	.short	0x0024


	//----- nvinfo : EIATTR_SW_WAR
	.align		4
.L_23:
        /*0094*/ 	.byte	0x04, 0x36
        /*0096*/ 	.short	(.L_25 - .L_24)
.L_24:
        /*0098*/ 	.word	0x00000008
.L_25:


//--------------------- .nv.callgraph             --------------------------
	.section	.nv.callgraph,"",@"SHT_CUDA_CALLGRAPH"
	.align	4
	.sectionentsize	8
	.align		4
        /*0000*/ 	.word	0x00000000
	.align		4
        /*0004*/ 	.word	0xffffffff
	.align		4
        /*0008*/ 	.word	0x00000000
	.align		4
        /*000c*/ 	.word	0xfffffffe
	.align		4
        /*0010*/ 	.word	0x00000000
	.align		4
        /*0014*/ 	.word	0xfffffffd
	.align		4
        /*0018*/ 	.word	0x00000000
	.align		4
        /*001c*/ 	.word	0xfffffffc


//--------------------- .text._Z10matrixMultPKdS0_Pdiii --------------------------
	.section	.text._Z10matrixMultPKdS0_Pdiii,"ax",@progbits
	.align	128
        .global         _Z10matrixMultPKdS0_Pdiii
        .type           _Z10matrixMultPKdS0_Pdiii,@function
        .size           _Z10matrixMultPKdS0_Pdiii,(.L_x_5 - _Z10matrixMultPKdS0_Pdiii)
        .other          _Z10matrixMultPKdS0_Pdiii,@"STO_CUDA_ENTRY STV_DEFAULT"
_Z10matrixMultPKdS0_Pdiii:
.text._Z10matrixMultPKdS0_Pdiii:
[----:B------:R-:W-:Y:S01]  /*0000*/  LDC R1, c[0x0][0x37c] ;  /* 0x0000df00ff017b82 */ /* 0x000fe20000000800 */
[----:B------:R-:W0:Y:S07]  /*0010*/  S2R R2, SR_TID.X ;  /* 0x0000000000027919 */ /* 0x000e2e0000002100 */
[----:B------:R-:W0:Y:S01]  /*0020*/  S2UR UR4, SR_CTAID.X ;  /* 0x00000000000479c3 */ /* 0x000e220000002500 */
[----:B------:R-:W1:Y:S01]  /*0030*/  LDCU UR6, c[0x0][0x398] ;  /* 0x00007300ff0677ac */ /* 0x000e620008000800 */
[----:B------:R-:W2:Y:S06]  /*0040*/  S2R R5, SR_TID.Y ;  /* 0x0000000000057919 */ /* 0x000eac0000002200 */
[----:B------:R-:W0:Y:S08]  /*0050*/  LDC R3, c[0x0][0x360] ;  /* 0x0000d800ff037b82 */ /* 0x000e300000000800 */
[----:B------:R-:W2:Y:S08]  /*0060*/  S2UR UR5, SR_CTAID.Y ;  /* 0x00000000000579c3 */ /* 0x000eb00000002600 */
[----:B------:R-:W2:Y:S08]  /*0070*/  LDC R4, c[0x0][0x364] ;  /* 0x0000d900ff047b82 */ /* 0x000eb00000000800 */
[----:B------:R-:W3:Y:S01]  /*0080*/  LDC R0, c[0x0][0x3a0] ;  /* 0x0000e800ff007b82 */ /* 0x000ee20000000800 */
[----:B0-----:R-:W-:-:S02]  /*0090*/  IMAD R3, R3, UR4, R2 ;  /* 0x0000000403037c24 */ /* 0x001fc4000f8e0202 */
[----:B--2---:R-:W-:-:S03]  /*00a0*/  IMAD R2, R4, UR5, R5 ;  /* 0x0000000504027c24 */ /* 0x004fc6000f8e0205 */
[----:B---3--:R-:W-:-:S04]  /*00b0*/  ISETP.GE.AND P0, PT, R3, R0, PT ;  /* 0x000000000300720c */ /* 0x008fc80003f06270 */
[----:B-1----:R-:W-:-:S13]  /*00c0*/  ISETP.GE.OR P0, PT, R2, UR6, P0 ;  /* 0x0000000602007c0c */ /* 0x002fda0008706670 */
[----:B------:R-:W-:Y:S05]  /*00d0*/  @P0 EXIT ;  /* 0x000000000000094d */ /* 0x000fea0003800000 */
[----:B------:R-:W0:Y:S01]  /*00e0*/  LDC R5, c[0x0][0x39c] ;  /* 0x0000e700ff057b82 */ /* 0x000e220000000800 */
[----:B------:R-:W1:Y:S01]  /*00f0*/  LDCU.64 UR4, c[0x0][0x358] ;  /* 0x00006b00ff0477ac */ /* 0x000e620008000a00 */
[----:B------:R-:W-:Y:S02]  /*0100*/  CS2R R18, SRZ ;  /* 0x0000000000127805 */ /* 0x000fe4000001ff00 */
[----:B0-----:R-:W-:-:S13]  /*0110*/  ISETP.GE.AND P0, PT, R5, 0x1, PT ;  /* 0x000000010500780c */ /* 0x001fda0003f06270 */
[----:B-1----:R-:W-:Y:S05]  /*0120*/  @!P0 BRA `(.L_x_0) ;  /* 0x0000000400e08947 */ /* 0x002fea0003800000 */
[C---:B------:R-:W-:Y:S01]  /*0130*/  ISETP.GE.U32.AND P1, PT, R5.reuse, 0x8, PT ;  /* 0x000000080500780c */ /* 0x040fe20003f26070 */
[----:B------:R-:W-:Y:S01]  /*0140*/  HFMA2 R7, -RZ, RZ, 0, 0 ;  /* 0x00000000ff077431 */ /* 0x000fe200000001ff */
[----:B------:R-:W-:Y:S01]  /*0150*/  LOP3.LUT R4, R5, 0x7, RZ, 0xc0, !PT ;  /* 0x0000000705047812 */ /* 0x000fe200078ec0ff */
[----:B------:R-:W-:Y:S01]  /*0160*/  IMAD R6, R2, R5, RZ ;  /* 0x0000000502067224 */ /* 0x000fe200078e02ff */
[----:B------:R-:W-:Y:S02]  /*0170*/  CS2R R18, SRZ ;  /* 0x0000000000127805 */ /* 0x000fe4000001ff00 */
[----:B------:R-:W-:-:S07]  /*0180*/  ISETP.NE.AND P0, PT, R4, RZ, PT ;  /* 0x000000ff0400720c */ /* 0x000fce0003f05270 */
[----:B------:R-:W-:Y:S06]  /*0190*/  @!P1 BRA `(.L_x_1) ;  /* 0x0000000000c49947 */ /* 0x000fec0003800000 */
[----:B------:R-:W0:Y:S01]  /*01a0*/  LDC.64 R8, c[0x0][0x380] ;  /* 0x0000e000ff087b82 */ /* 0x000e220000000a00 */
[----:B------:R-:W-:Y:S01]  /*01b0*/  LOP3.LUT R7, R5, 0x7ffffff8, RZ, 0xc0, !PT ;  /* 0x7ffffff805077812 */ /* 0x000fe200078ec0ff */
[----:B------:R-:W-:Y:S01]  /*01c0*/  IMAD.MOV.U32 R27, RZ, RZ, R3 ;  /* 0x000000ffff1b7224 */ /* 0x000fe200078e0003 */
[----:B------:R-:W-:-:S03]  /*01d0*/  CS2R R18, SRZ ;  /* 0x0000000000127805 */ /* 0x000fc6000001ff00 */
[----:B------:R-:W-:Y:S02]  /*01e0*/  IMAD.MOV R26, RZ, RZ, -R7 ;  /* 0x000000ffff1a7224 */ /* 0x000fe400078e0a07 */
[----:B0-----:R-:W-:-:S03]  /*01f0*/  IMAD.WIDE.U32 R8, R6, 0x8, R8 ;  /* 0x0000000806087825 */ /* 0x001fc600078e0008 */
[----:B------:R-:W-:-:S04]  /*0200*/  IADD3 R10, P1, PT, R8, 0x20, RZ ;  /* 0x00000020080a7810 */ /* 0x000fc80007f3e0ff */
[----:B------:R-:W-:-:S09]  /*0210*/  IADD3.X R11, PT, PT, RZ, R9, RZ, P1, !PT ;  /* 0x00000009ff0b7210 */ /* 0x000fd20000ffe4ff */
.L_x_2:
[----:B------:R-:W0:Y:S01]  /*0220*/  LDC.64 R22, c[0x0][0x388] ;  /* 0x0000e200ff167b82 */ /* 0x000e220000000a00 */
[----:B------:R-:W-:Y:S01]  /*0230*/  MOV R8, R10 ;  /* 0x0000000a00087202 */ /* 0x000fe20000000f00 */
[----:B------:R-:W-:-:S05]  /*0240*/  IMAD.MOV.U32 R9, RZ, RZ, R11 ;  /* 0x000000ffff097224 */ /* 0x000fca00078e000b */
[----:B------:R-:W2:Y:S04]  /*0250*/  LDG.E.64 R14, desc[UR4][R8.64+-0x20] ;  /* 0xffffe004080e7981 */ /* 0x000ea8000c1e1b00 */
[----:B------:R-:W3:Y:S01]  /*0260*/  LDG.E.64 R10, desc[UR4][R8.64+-0x18] ;  /* 0xffffe804080a7981 */ /* 0x000ee2000c1e1b00 */
[----:B0-----:R-:W-:-:S05]  /*0270*/  IMAD.WIDE R22, R27, 0x8, R22 ;  /* 0x000000081b167825 */ /* 0x001fca00078e0216 */
[----:B------:R-:W2:Y:S01]  /*0280*/  LDG.E.64 R12, desc[UR4][R22.64] ;  /* 0x00000004160c7981 */ /* 0x000ea2000c1e1b00 */
[----:B------:R-:W-:-:S05]  /*0290*/  IMAD.WIDE R28, R0, 0x8, R22 ;  /* 0x00000008001c7825 */ /* 0x000fca00078e0216 */
[----:B------:R-:W3:Y:S01]  /*02a0*/  LDG.E.64 R16, desc[UR4][R28.64] ;  /* 0x000000041c107981 */ /* 0x000ee2000c1e1b00 */
[C---:B------:R-:W-:Y:S01]  /*02b0*/  IMAD.WIDE R24, R0.reuse, 0x8, R28 ;  /* 0x0000000800187825 */ /* 0x040fe200078e021c */
[----:B--2---:R-:W-:Y:S02]  /*02c0*/  DFMA R18, R14, R12, R18 ;  /* 0x0000000c0e12722b */ /* 0x004fe40000000012 */
[----:B------:R-:W2:Y:S04]  /*02d0*/  LDG.E.64 R14, desc[UR4][R8.64+-0x10] ;  /* 0xfffff004080e7981 */ /* 0x000ea8000c1e1b00 */
[----:B------:R-:W2:Y:S01]  /*02e0*/  LDG.E.64 R12, desc[UR4][R24.64] ;  /* 0x00000004180c7981 */ /* 0x000ea2000c1e1b00 */
[----:B------:R-:W-:Y:S01]  /*02f0*/  IMAD.WIDE R20, R0, 0x8, R24 ;  /* 0x0000000800147825 */ /* 0x000fe200078e0218 */
[----:B---3--:R-:W-:-:S02]  /*0300*/  DFMA R16, R10, R16, R18 ;  /* 0x000000100a10722b */ /* 0x008fc40000000012 */
[----:B------:R-:W3:Y:S04]  /*0310*/  LDG.E.64 R10, desc[UR4][R8.64+-0x8] ;  /* 0xfffff804080a7981 */ /* 0x000ee8000c1e1b00 */
        /* <DEDUP_REMOVED lines=9> */
[----:B------:R-:W-:-:S03]  /*03b0*/  IMAD.WIDE R24, R0, 0x8, R28 ;  /* 0x0000000800187825 */ /* 0x000fc600078e021c */
[----:B------:R-:W4:Y:S01]  /*03c0*/  LDG.E.64 R22, desc[UR4][R8.64+0x18] ;  /* 0x0000180408167981 */ /* 0x000f22000c1e1b00 */
[----:B------:R-:W-:-:S06]  /*03d0*/  IMAD.WIDE R20, R0, 0x8, R24 ;  /* 0x0000000800147825 */ /* 0x000fcc00078e0218 */
[----:B------:R-:W4:Y:S01]  /*03e0*/  LDG.E.64 R20, desc[UR4][R20.64] ;  /* 0x0000000414147981 */ /* 0x000f22000c1e1b00 */
[----:B--2---:R-:W-:-:S03]  /*03f0*/  DFMA R14, R16, R14, R18 ;  /* 0x0000000e100e722b */ /* 0x004fc60000000012 */
[----:B------:R-:W2:Y:S04]  /*0400*/  LDG.E.64 R16, desc[UR4][R8.64+0x10] ;  /* 0x0000100408107981 */ /* 0x000ea8000c1e1b00 */
[----:B------:R-:W2:Y:S01]  /*0410*/  LDG.E.64 R18, desc[UR4][R24.64] ;  /* 0x0000000418127981 */ /* 0x000ea2000c1e1b00 */
[----:B------:R-:W-:Y:S01]  /*0420*/  IADD3 R26, PT, PT, R26, 0x8, RZ ;  /* 0x000000081a1a7810 */ /* 0x000fe20007ffe0ff */
[----:B---3--:R-:W-:-:S03]  /*0430*/  DFMA R10, R10, R12, R14 ;  /* 0x0000000c0a0a722b */ /* 0x008fc6000000000e */
[----:B------:R-:W-:Y:S02]  /*0440*/  ISETP.NE.AND P1, PT, R26, RZ, PT ;  /* 0x000000ff1a00720c */ /* 0x000fe40003f25270 */
[----:B------:R-:W-:-:S03]  /*0450*/  LEA R27, R0, R27, 0x3 ;  /* 0x0000001b001b7211 */ /* 0x000fc600078e18ff */
[----:B--2---:R-:W-:Y:S01]  /*0460*/  DFMA R18, R16, R18, R10 ;  /* 0x000000121012722b */ /* 0x004fe2000000000a */
[----:B------:R-:W-:-:S07]  /*0470*/  IADD3 R10, P2, PT, R8, 0x40, RZ ;  /* 0x00000040080a7810 */ /* 0x000fce0007f5e0ff */
[----:B----4-:R-:W-:Y:S01]  /*0480*/  DFMA R18, R22, R20, R18 ;  /* 0x000000141612722b */ /* 0x010fe20000000012 */
[----:B------:R-:W-:Y:S01]  /*0490*/  IMAD.X R11, RZ, RZ, R9, P2 ;  /* 0x000000ffff0b7224 */ /* 0x000fe200010e0609 */
[----:B------:R-:W-:Y:S09]  /*04a0*/  @P1 BRA `(.L_x_2) ;  /* 0xfffffffc005c1947 */ /* 0x000ff2000383ffff */
.L_x_1:
[----:B------:R-:W-:Y:S05]  /*04b0*/  @!P0 BRA `(.L_x_0) ;  /* 0x0000000000fc8947 */ /* 0x000fea0003800000 */
[----:B------:R-:W-:Y:S02]  /*04c0*/  ISETP.GE.U32.AND P1, PT, R4, 0x4, PT ;  /* 0x000000040400780c */ /* 0x000fe40003f26070 */
[----:B------:R-:W-:-:S04]  /*04d0*/  LOP3.LUT R26, R5, 0x3, RZ, 0xc0, !PT ;  /* 0x00000003051a7812 */ /* 0x000fc800078ec0ff */
[----:B------:R-:W-:-:S07]  /*04e0*/  ISETP.NE.AND P0, PT, R26, RZ, PT ;  /* 0x000000ff1a00720c */ /* 0x000fce0003f05270 */
[----:B------:R-:W-:Y:S06]  /*04f0*/  @!P1 BRA `(.L_x_3) ;  /* 0x00000000006c9947 */ /* 0x000fec0003800000 */
[----:B------:R-:W0:Y:S01]  /*0500*/  LDC.64 R24, c[0x0][0x380] ;  /* 0x0000e000ff187b82 */ /* 0x000e220000000a00 */
[----:B------:R-:W1:Y:S01]  /*0510*/  LDCU.64 UR6, c[0x0][0x380] ;  /* 0x00007000ff0677ac */ /* 0x000e620008000a00 */
[C---:B------:R-:W-:Y:S01]  /*0520*/  IMAD.IADD R9, R6.reuse, 0x1, R7 ;  /* 0x0000000106097824 */ /* 0x040fe200078e0207 */
[----:B------:R-:W-:Y:S01]  /*0530*/  IADD3 R4, P1, PT, R6, R7, RZ ;  /* 0x0000000706047210 */ /* 0x000fe20007f3e0ff */
[----:B------:R-:W-:-:S04]  /*0540*/  IMAD R13, R7, R0, R3 ;  /* 0x00000000070d7224 */ /* 0x000fc800078e0203 */
[----:B------:R-:W2:Y:S01]  /*0550*/  LDC.64 R10, c[0x0][0x388] ;  /* 0x0000e200ff0a7b82 */ /* 0x000ea20000000a00 */
[----:B0-----:R-:W-:-:S06]  /*0560*/  IMAD.WIDE.U32 R24, R9, 0x8, R24 ;  /* 0x0000000809187825 */ /* 0x001fcc00078e0018 */
[----:B------:R-:W3:Y:S01]  /*0570*/  LDG.E.64 R24, desc[UR4][R24.64] ;  /* 0x0000000418187981 */ /* 0x000ee2000c1e1b00 */
[----:B--2---:R-:W-:Y:S01]  /*0580*/  IMAD.WIDE R10, R13, 0x8, R10 ;  /* 0x000000080d0a7825 */ /* 0x004fe200078e020a */
[----:B------:R-:W-:Y:S02]  /*0590*/  IADD3.X R13, PT, PT, RZ, RZ, RZ, P1, !PT ;  /* 0x000000ffff0d7210 */ /* 0x000fe40000ffe4ff */
[----:B-1----:R-:W-:Y:S02]  /*05a0*/  LEA R28, P1, R4, UR6, 0x3 ;  /* 0x00000006041c7c11 */ /* 0x002fe4000f8218ff */
[----:B------:R-:W3:Y:S01]  /*05b0*/  LDG.E.64 R8, desc[UR4][R10.64] ;  /* 0x000000040a087981 */ /* 0x000ee2000c1e1b00 */
[----:B------:R-:W-:Y:S01]  /*05c0*/  IMAD.WIDE R14, R0, 0x8, R10 ;  /* 0x00000008000e7825 */ /* 0x000fe200078e020a */
[----:B------:R-:W-:-:S05]  /*05d0*/  LEA.HI.X R29, R4, UR7, R13, 0x3, P1 ;  /* 0x00000007041d7c11 */ /* 0x000fca00088f1c0d */
[----:B------:R-:W2:Y:S01]  /*05e0*/  LDG.E.64 R12, desc[UR4][R28.64+0x8] ;  /* 0x000008041c0c7981 */ /* 0x000ea2000c1e1b00 */
[----:B------:R-:W-:-:S03]  /*05f0*/  IMAD.WIDE R20, R0, 0x8, R14 ;  /* 0x0000000800147825 */ /* 0x000fc600078e020e */
[----:B------:R-:W2:Y:S04]  /*0600*/  LDG.E.64 R10, desc[UR4][R14.64] ;  /* 0x000000040e0a7981 */ /* 0x000ea8000c1e1b00 */
[----:B------:R-:W4:Y:S01]  /*0610*/  LDG.E.64 R16, desc[UR4][R20.64] ;  /* 0x0000000414107981 */ /* 0x000f22000c1e1b00 */
[----:B------:R-:W-:-:S03]  /*0620*/  IMAD.WIDE R22, R0, 0x8, R20 ;  /* 0x0000000800167825 */ /* 0x000fc600078e0214 */
[----:B------:R-:W4:Y:S04]  /*0630*/  LDG.E.64 R14, desc[UR4][R28.64+0x10] ;  /* 0x000010041c0e7981 */ /* 0x000f28000c1e1b00 */
[----:B------:R-:W5:Y:S04]  /*0640*/  LDG.E.64 R20, desc[UR4][R28.64+0x18] ;  /* 0x000018041c147981 */ /* 0x000f68000c1e1b00 */
[----:B------:R-:W5:Y:S01]  /*0650*/  LDG.E.64 R22, desc[UR4][R22.64] ;  /* 0x0000000416167981 */ /* 0x000f62000c1e1b00 */
[----:B------:R-:W-:Y:S01]  /*0660*/  VIADD R7, R7, 0x4 ;  /* 0x0000000407077836 */ /* 0x000fe20000000000 */
[----:B---3--:R-:W-:-:S08]  /*0670*/  DFMA R8, R24, R8, R18 ;  /* 0x000000081808722b */ /* 0x008fd00000000012 */
[----:B--2---:R-:W-:-:S08]  /*0680*/  DFMA R8, R12, R10, R8 ;  /* 0x0000000a0c08722b */ /* 0x004fd00000000008 */
[----:B----4-:R-:W-:-:S08]  /*0690*/  DFMA R8, R14, R16, R8 ;  /* 0x000000100e08722b */ /* 0x010fd00000000008 */
[----:B-----5:R-:W-:-:S11]  /*06a0*/  DFMA R18, R20, R22, R8 ;  /* 0x000000161412722b */ /* 0x020fd60000000008 */
.L_x_3:
[----:B------:R-:W-:Y:S05]  /*06b0*/  @!P0 BRA `(.L_x_0) ;  /* 0x00000000007c8947 */ /* 0x000fea0003800000 */
[----:B------:R-:W-:Y:S01]  /*06c0*/  ISETP.NE.AND P1, PT, R26, 0x1, PT ;  /* 0x000000011a00780c */ /* 0x000fe20003f25270 */
[----:B------:R-:W0:Y:S01]  /*06d0*/  LDC.64 R10, c[0x0][0x380] ;  /* 0x0000e000ff0a7b82 */ /* 0x000e220000000a00 */
[----:B------:R-:W-:-:S04]  /*06e0*/  LOP3.LUT R14, R5, 0x1, RZ, 0xc0, !PT ;  /* 0x00000001050e7812 */ /* 0x000fc800078ec0ff */
[----:B------:R-:W-:-:S03]  /*06f0*/  ISETP.NE.U32.AND P0, PT, R14, 0x1, PT ;  /* 0x000000010e00780c */ /* 0x000fc60003f05070 */
[----:B------:R-:W1:Y:S04]  /*0700*/  LDC.64 R20, c[0x0][0x388] ;  /* 0x0000e200ff147b82 */ /* 0x000e680000000a00 */
[CC--:B------:R-:W-:Y:S01]  /*0710*/  @P1 IADD3 R15, PT, PT, R6.reuse, R7.reuse, RZ ;  /* 0x00000007060f1210 */ /* 0x0c0fe20007ffe0ff */
[C---:B------:R-:W-:Y:S01]  /*0720*/  @P1 IMAD R17, R7.reuse, R0, R3 ;  /* 0x0000000007111224 */ /* 0x040fe200078e0203 */
[----:B------:R-:W-:Y:S01]  /*0730*/  @P1 IADD3 R16, P2, PT, R6, R7, RZ ;  /* 0x0000000706101210 */ /* 0x000fe20007f5e0ff */
[----:B------:R-:W-:Y:S01]  /*0740*/  @P1 VIADD R7, R7, 0x2 ;  /* 0x0000000207071836 */ /* 0x000fe20000000000 */
[----:B------:R-:W2:Y:S08]  /*0750*/  @P1 LDC.64 R8, c[0x0][0x380] ;  /* 0x0000e000ff081b82 */ /* 0x000eb00000000a00 */
[----:B------:R-:W3:Y:S01]  /*0760*/  LDC.64 R12, c[0x0][0x380] ;  /* 0x0000e000ff0c7b82 */ /* 0x000ee20000000a00 */
[----:B0-----:R-:W-:-:S06]  /*0770*/  @P1 IMAD.WIDE.U32 R14, R15, 0x8, R10 ;  /* 0x000000080f0e1825 */ /* 0x001fcc00078e000a */
[----:B------:R-:W4:Y:S01]  /*0780*/  @P1 LDG.E.64 R14, desc[UR4][R14.64] ;  /* 0x000000040e0e1981 */ /* 0x000f22000c1e1b00 */
[----:B------:R-:W0:Y:S01]  /*0790*/  LDC.64 R4, c[0x0][0x388] ;  /* 0x0000e200ff047b82 */ /* 0x000e220000000a00 */
[----:B-1----:R-:W-:Y:S01]  /*07a0*/  @P1 IMAD.WIDE R20, R17, 0x8, R20 ;  /* 0x0000000811141825 */ /* 0x002fe200078e0214 */
[----:B------:R-:W-:-:S04]  /*07b0*/  @P1 IADD3.X R17, PT, PT, RZ, RZ, RZ, P2, !PT ;  /* 0x000000ffff111210 */ /* 0x000fc800017fe4ff */
[----:B------:R-:W4:Y:S01]  /*07c0*/  @P1 LDG.E.64 R10, desc[UR4][R20.64] ;  /* 0x00000004140a1981 */ /* 0x000f22000c1e1b00 */
[----:B--2---:R-:W-:Y:S01]  /*07d0*/  @P1 LEA R8, P2, R16, R8, 0x3 ;  /* 0x0000000810081211 */ /* 0x004fe200078418ff */
[----:B------:R-:W-:-:S03]  /*07e0*/  @P1 IMAD.WIDE R22, R0, 0x8, R20 ;  /* 0x0000000800161825 */ /* 0x000fc600078e0214 */
[----:B------:R-:W-:Y:S01]  /*07f0*/  @P1 LEA.HI.X R9, R16, R9, R17, 0x3, P2 ;  /* 0x0000000910091211 */ /* 0x000fe200010f1c11 */
[----:B------:R-:W-:Y:S01]  /*0800*/  @!P0 IMAD R25, R7, R0, R3 ;  /* 0x0000000007198224 */ /* 0x000fe200078e0203 */
[----:B------:R-:W-:Y:S02]  /*0810*/  @!P0 IADD3 R17, PT, PT, R6, R7, RZ ;  /* 0x0000000706118210 */ /* 0x000fe40007ffe0ff */
[----:B------:R-:W2:Y:S04]  /*0820*/  @P1 LDG.E.64 R6, desc[UR4][R22.64] ;  /* 0x0000000416061981 */ /* 0x000ea8000c1e1b00 */
[----:B------:R-:W2:Y:S01]  /*0830*/  @P1 LDG.E.64 R8, desc[UR4][R8.64+0x8] ;  /* 0x0000080408081981 */ /* 0x000ea2000c1e1b00 */
[----:B---3--:R-:W-:-:S04]  /*0840*/  @!P0 IMAD.WIDE.U32 R12, R17, 0x8, R12 ;  /* 0x00000008110c8825 */ /* 0x008fc800078e000c */
[----:B0-----:R-:W-:Y:S02]  /*0850*/  @!P0 IMAD.WIDE R4, R25, 0x8, R4 ;  /* 0x0000000819048825 */ /* 0x001fe400078e0204 */
[----:B------:R-:W3:Y:S04]  /*0860*/  @!P0 LDG.E.64 R12, desc[UR4][R12.64] ;  /* 0x000000040c0c8981 */ /* 0x000ee8000c1e1b00 */
[----:B------:R-:W3:Y:S01]  /*0870*/  @!P0 LDG.E.64 R4, desc[UR4][R4.64] ;  /* 0x0000000404048981 */ /* 0x000ee2000c1e1b00 */
[----:B----4-:R-:W-:-:S08]  /*0880*/  @P1 DFMA R10, R14, R10, R18 ;  /* 0x0000000a0e0a122b */ /* 0x010fd00000000012 */
[----:B--2---:R-:W-:-:S08]  /*0890*/  @P1 DFMA R18, R8, R6, R10 ;  /* 0x000000060812122b */ /* 0x004fd0000000000a */
[----:B---3--:R-:W-:-:S11]  /*08a0*/  @!P0 DFMA R18, R12, R4, R18 ;  /* 0x000000040c12822b */ /* 0x008fd60000000012 */
.L_x_0:
[----:B------:R-:W0:Y:S01]  /*08b0*/  LDC.64 R4, c[0x0][0x390] ;  /* 0x0000e400ff047b82 */ /* 0x000e220000000a00 */
[----:B------:R-:W-:-:S04]  /*08c0*/  IMAD R3, R2, R0, R3 ;  /* 0x0000000002037224 */ /* 0x000fc800078e0203 */
[----:B0-----:R-:W-:-:S05]  /*08d0*/  IMAD.WIDE R2, R3, 0x8, R4 ;  /* 0x0000000803027825 */ /* 0x001fca00078e0204 */
[----:B------:R-:W-:Y:S01]  /*08e0*/  STG.E.64 desc[UR4][R2.64], R18 ;  /* 0x0000001202007986 */ /* 0x000fe2000c101b04 */
[----:B------:R-:W-:Y:S05]  /*08f0*/  EXIT ;  /* 0x000000000000794d */ /* 0x000fea0003800000 */
.L_x_4:
[----:B------:R-:W-:-:S00]  /*0900*/  BRA `(.L_x_4) ;  /* 0xfffffffc00fc7947 */ /* 0x000fc0000383ffff */
[----:B------:R-:W-:-:S00]  /*0910*/  NOP ;  /* 0x0000000000007918 */ /* 0x000fc00000000000 */
        /* <DEDUP_REMOVED lines=14> */
.L_x_5:


//--------------------- .nv.shared.reserved.0     --------------------------
	.section	.nv.shared.reserved.0,"aw",@nobits
	.weak		__nv_reservedSMEM_offset_0_alias
	.size		__nv_reservedSMEM_offset_0_alias, 0, 64
	.other		__nv_reservedSMEM_offset_0_alias,@"STO_CUDA_RESERVED_SHARED STV_DEFAULT"
__nv_reservedSMEM_offset_0_alias:
	.zero		0
	.zero		64


//--------------------- .nv.constant0._Z10matrixMultPKdS0_Pdiii --------------------------
	.section	.nv.constant0._Z10matrixMultPKdS0_Pdiii,"a",@progbits
	.sectionflags	@""
	.align	4
.nv.constant0._Z10matrixMultPKdS0_Pdiii:
	.zero		932


//--------------------- SYMBOLS --------------------------

	.type		.nv.reservedSmem.offset0,@object
	.size		.nv.reservedSmem.offset0,0x4
